//
// Generated by NVIDIA NVVM Compiler
//
// Compiler Build ID: CL-36424714
// Cuda compilation tools, release 13.0, V13.0.88
// Based on NVVM 20.0.0
//

.version 9.0
.target sm_100
.address_size 64

	// .globl	_Z17Reduction2_kernelPiPKim
.extern .shared .align 16 .b8 sPartials[];

.visible .entry _Z17Reduction2_kernelPiPKim(
	.param .u64 .ptr .align 1 _Z17Reduction2_kernelPiPKim_param_0,
	.param .u64 .ptr .align 1 _Z17Reduction2_kernelPiPKim_param_1,
	.param .u64 _Z17Reduction2_kernelPiPKim_param_2
)
{
	.reg .pred 	%p<9>;
	.reg .b32 	%r<45>;
	.reg .b64 	%rd<15>;

	ld.param.u64 	%rd6, [_Z17Reduction2_kernelPiPKim_param_0];
	ld.param.u64 	%rd7, [_Z17Reduction2_kernelPiPKim_param_1];
	ld.param.u64 	%rd8, [_Z17Reduction2_kernelPiPKim_param_2];
	mov.u32 	%r1, %tid.x;
	mov.u32 	%r2, %ctaid.x;
	mov.u32 	%r3, %ntid.x;
	mad.lo.s32 	%r11, %r2, %r3, %r1;
	cvt.u64.u32 	%rd14, %r11;
	setp.le.u64 	%p1, %rd8, %rd14;
	mov.b32 	%r43, 0;
	@%p1 bra 	$L__BB0_3;
	mov.u32 	%r13, %nctaid.x;
	mul.lo.s32 	%r14, %r3, %r13;
	cvt.u64.u32 	%rd2, %r14;
	cvta.to.global.u64 	%rd3, %rd7;
	mov.b32 	%r43, 0;
$L__BB0_2:
	shl.b64 	%rd9, %rd14, 2;
	add.s64 	%rd10, %rd3, %rd9;
	ld.global.u32 	%r15, [%rd10];
	add.s32 	%r43, %r15, %r43;
	add.s64 	%rd14, %rd14, %rd2;
	setp.lt.u64 	%p2, %rd14, %rd8;
	@%p2 bra 	$L__BB0_2;
$L__BB0_3:
	shl.b32 	%r16, %r1, 2;
	mov.u32 	%r17, sPartials;
	add.s32 	%r7, %r17, %r16;
	st.shared.u32 	[%r7], %r43;
	bar.sync 	0;
	setp.lt.u32 	%p3, %r3, 66;
	@%p3 bra 	$L__BB0_8;
	mov.u32 	%r44, %r3;
$L__BB0_5:
	shr.u32 	%r9, %r44, 1;
	setp.ge.u32 	%p4, %r1, %r9;
	@%p4 bra 	$L__BB0_7;
	shl.b32 	%r18, %r9, 2;
	add.s32 	%r19, %r7, %r18;
	ld.shared.u32 	%r20, [%r19];
	ld.shared.u32 	%r21, [%r7];
	add.s32 	%r22, %r21, %r20;
	st.shared.u32 	[%r7], %r22;
$L__BB0_7:
	bar.sync 	0;
	setp.gt.u32 	%p5, %r44, 131;
	mov.u32 	%r44, %r9;
	@%p5 bra 	$L__BB0_5;
$L__BB0_8:
	setp.gt.u32 	%p6, %r1, 31;
	@%p6 bra 	$L__BB0_13;
	setp.lt.u32 	%p7, %r3, 33;
	@%p7 bra 	$L__BB0_11;
	ld.volatile.shared.u32 	%r23, [%r7+128];
	ld.volatile.shared.u32 	%r24, [%r7];
	add.s32 	%r25, %r24, %r23;
	st.volatile.shared.u32 	[%r7], %r25;
$L__BB0_11:
	ld.volatile.shared.u32 	%r26, [%r7+64];
	ld.volatile.shared.u32 	%r27, [%r7];
	add.s32 	%r28, %r27, %r26;
	st.volatile.shared.u32 	[%r7], %r28;
	ld.volatile.shared.u32 	%r29, [%r7+32];
	ld.volatile.shared.u32 	%r30, [%r7];
	add.s32 	%r31, %r30, %r29;
	st.volatile.shared.u32 	[%r7], %r31;
	ld.volatile.shared.u32 	%r32, [%r7+16];
	ld.volatile.shared.u32 	%r33, [%r7];
	add.s32 	%r34, %r33, %r32;
	st.volatile.shared.u32 	[%r7], %r34;
	ld.volatile.shared.u32 	%r35, [%r7+8];
	ld.volatile.shared.u32 	%r36, [%r7];
	add.s32 	%r37, %r36, %r35;
	st.volatile.shared.u32 	[%r7], %r37;
	ld.volatile.shared.u32 	%r38, [%r7+4];
	ld.volatile.shared.u32 	%r39, [%r7];
	add.s32 	%r40, %r39, %r38;
	st.volatile.shared.u32 	[%r7], %r40;
	setp.ne.s32 	%p8, %r1, 0;
	@%p8 bra 	$L__BB0_13;
	ld.volatile.shared.u32 	%r41, [sPartials];
	cvta.to.global.u64 	%rd11, %rd6;
	mul.wide.u32 	%rd12, %r2, 4;
	add.s64 	%rd13, %rd11, %rd12;
	st.global.u32 	[%rd13], %r41;
$L__BB0_13:
	ret;

}


// ===== COMPILED SASS (sm_100) =====

	.target	sm_100

	.elftype	@"ET_EXEC"


//--------------------- .note.nv.tkinfo           --------------------------
	.section	.note.nv.tkinfo,"",@"SHT_NOTE"
	.sectionflags	@"SHF_NOTE_NV_TKINFO"
	.tkinfo
        /*0018*/ 	.word	0x00000002
        /*0030*/ 	.string	""
        /*0030*/ 	.string	"ptxas"
        /*0030*/ 	.string	"Cuda compilation tools, release 13.0, V13.0.88"
        /*0030*/ 	.string	"Build cuda_13.0.r13.0/compiler.36424714_0"
        /*0030*/ 	.string	"-arch sm_100 -m 64 "



//--------------------- .note.nv.cuinfo           --------------------------
	.section	.note.nv.cuinfo,"",@"SHT_NOTE"
	.sectionflags	@"SHF_NOTE_NV_CUINFO"
        /*0018*/ 	.short	0x0002
        /*001a*/ 	.short	0x0064
        /*001c*/ 	.short	0x0082
	.zero		2


//--------------------- .nv.info                  --------------------------
	.section	.nv.info,"",@"SHT_CUDA_INFO"
	.align	4


	//----- nvinfo : EIATTR_REGCOUNT
	.align		4
        /*0000*/ 	.byte	0x04, 0x2f
        /*0002*/ 	.short	(.L_1 - .L_0)
	.align		4
.L_0:
        /*0004*/ 	.word	index@(_Z17Reduction2_kernelPiPKim)
        /*0008*/ 	.word	0x0000000d


	//----- nvinfo : EIATTR_FRAME_SIZE
	.align		4
.L_1:
        /*000c*/ 	.byte	0x04, 0x11
        /*000e*/ 	.short	(.L_3 - .L_2)
	.align		4
.L_2:
        /*0010*/ 	.word	index@(_Z17Reduction2_kernelPiPKim)
        /*0014*/ 	.word	0x00000000


	//----- nvinfo : EIATTR_MIN_STACK_SIZE
	.align		4
.L_3:
        /*0018*/ 	.byte	0x04, 0x12
        /*001a*/ 	.short	(.L_5 - .L_4)
	.align		4
.L_4:
        /*001c*/ 	.word	index@(_Z17Reduction2_kernelPiPKim)
        /*0020*/ 	.word	0x00000000
.L_5:


//--------------------- .nv.compat                --------------------------
	.section	.nv.compat,"",@"SHT_CUDA_COMPAT_INFO"
	.align	4
        /*0000*/ 	.byte	0x02, 0x09, 0x00, 0x00, 0x02, 0x02, 0x01, 0x00, 0x02, 0x05, 0x05, 0x00, 0x03, 0x07, 0x01, 0x01
        /*0010*/ 	.byte	0x02, 0x03, 0x00, 0x00, 0x02, 0x06, 0x01, 0x00, 0x04, 0x0b, 0x08, 0x00, 0x09, 0x00, 0x00, 0x00
        /*0020*/ 	.byte	0x00, 0x00, 0x00, 0x00


//--------------------- .nv.info._Z17Reduction2_kernelPiPKim --------------------------
	.section	.nv.info._Z17Reduction2_kernelPiPKim,"",@"SHT_CUDA_INFO"
	.sectionflags	@""
	.align	4


	//----- nvinfo : EIATTR_CUDA_API_VERSION
	.align		4
        /*0000*/ 	.byte	0x04, 0x37
        /*0002*/ 	.short	(.L_7 - .L_6)
.L_6:
        /*0004*/ 	.word	0x00000082


	//----- nvinfo : EIATTR_KPARAM_INFO
	.align		4
.L_7:
        /*0008*/ 	.byte	0x04, 0x17
        /*000a*/ 	.short	(.L_9 - .L_8)
.L_8:
        /*000c*/ 	.word	0x00000000
        /*0010*/ 	.short	0x0002
        /*0012*/ 	.short	0x0010
        /*0014*/ 	.byte	0x00, 0xf0, 0x21, 0x00


	//----- nvinfo : EIATTR_KPARAM_INFO
	.align		4
.L_9:
        /*0018*/ 	.byte	0x04, 0x17
        /*001a*/ 	.short	(.L_11 - .L_10)
.L_10:
        /*001c*/ 	.word	0x00000000
        /*0020*/ 	.short	0x0001
        /*0022*/ 	.short	0x0008
        /*0024*/ 	.byte	0x00, 0xf5, 0x21, 0x00


	//----- nvinfo : EIATTR_KPARAM_INFO
	.align		4
.L_11:
        /*0028*/ 	.byte	0x04, 0x17
        /*002a*/ 	.short	(.L_13 - .L_12)
.L_12:
        /*002c*/ 	.word	0x00000000
        /*0030*/ 	.short	0x0000
        /*0032*/ 	.short	0x0000
        /*0034*/ 	.byte	0x00, 0xf5, 0x21, 0x00


	//----- nvinfo : EIATTR_SPARSE_MMA_MASK
	.align		4
.L_13:
        /*0038*/ 	.byte	0x03, 0x50
        /*003a*/ 	.short	0x0000


	//----- nvinfo : EIATTR_MAXREG_COUNT
	.align		4
        /*003c*/ 	.byte	0x03, 0x1b
        /*003e*/ 	.short	0x00ff


	//----- nvinfo : EIATTR_NUM_BARRIERS
	.align		4
        /*0040*/ 	.byte	0x02, 0x4c
        /*0042*/ 	.byte	0x01
	.zero		1


	//----- nvinfo : EIATTR_MERCURY_ISA_VERSION
	.align		4
        /*0044*/ 	.byte	0x03, 0x5f
        /*0046*/ 	.short	0x0101


	//----- nvinfo : EIATTR_VRC_CTA_INIT_COUNT
	.align		4
        /*0048*/ 	.byte	0x02, 0x4a
	.zero		1
	.zero		1


	//----- nvinfo : EIATTR_EXIT_INSTR_OFFSETS
	.align		4
        /*004c*/ 	.byte	0x04, 0x1c
        /*004e*/ 	.short	(.L_15 - .L_14)


	//   ....[0]....
.L_14:
        /*0050*/ 	.word	0x00000310


	//   ....[1]....
        /*0054*/ 	.word	0x000004c0


	//   ....[2]....
        /*0058*/ 	.word	0x00000540


	//----- nvinfo : EIATTR_CRS_STACK_SIZE
	.align		4
.L_15:
        /*005c*/ 	.byte	0x04, 0x1e
        /*005e*/ 	.short	(.L_17 - .L_16)
.L_16:
        /*0060*/ 	.word	0x00000000


	//----- nvinfo : EIATTR_CBANK_PARAM_SIZE
	.align		4
.L_17:
        /*0064*/ 	.byte	0x03, 0x19
        /*0066*/ 	.short	0x0018


	//----- nvinfo : EIATTR_PARAM_CBANK
	.align		4
        /*0068*/ 	.byte	0x04, 0x0a
        /*006a*/ 	.short	(.L_19 - .L_18)
	.align		4
.L_18:
        /*006c*/ 	.word	index@(.nv.constant0._Z17Reduction2_kernelPiPKim)
        /*0070*/ 	.short	0x0380
        /*0072*/ 	.short	0x0018


	//----- nvinfo : EIATTR_SW_WAR
	.align		4
.L_19:
        /*0074*/ 	.byte	0x04, 0x36
        /*0076*/ 	.short	(.L_21 - .L_20)
.L_20:
        /*0078*/ 	.word	0x00000008
.L_21:


//--------------------- .nv.callgraph             --------------------------
	.section	.nv.callgraph,"",@"SHT_CUDA_CALLGRAPH"
	.align	4
	.sectionentsize	8
	.align		4
        /*0000*/ 	.word	0x00000000
	.align		4
        /*0004*/ 	.word	0xffffffff
	.align		4
        /*0008*/ 	.word	0x00000000
	.align		4
        /*000c*/ 	.word	0xfffffffe
	.align		4
        /*0010*/ 	.word	0x00000000
	.align		4
        /*0014*/ 	.word	0xfffffffd
	.align		4
        /*0018*/ 	.word	0x00000000
	.align		4
        /*001c*/ 	.word	0xfffffffc


//--------------------- .text._Z17Reduction2_kernelPiPKim --------------------------
	.section	.text._Z17Reduction2_kernelPiPKim,"ax",@progbits
	.align	128
        .global         _Z17Reduction2_kernelPiPKim
        .type           _Z17Reduction2_kernelPiPKim,@function
        .size           _Z17Reduction2_kernelPiPKim,(.L_x_6 - _Z17Reduction2_kernelPiPKim)
        .other          _Z17Reduction2_kernelPiPKim,@"STO_CUDA_ENTRY STV_DEFAULT"
_Z17Reduction2_kernelPiPKim:
.text._Z17Reduction2_kernelPiPKim:
[----:B------:R-:W-:Y:S01]  /*0000*/  LDC R1, c[0x0][0x37c] ;  /* 0x0000df00ff017b82 */ /* 0x000fe20000000800 */
[----:B------:R-:W0:Y:S07]  /*0010*/  S2R R3, SR_TID.X ;  /* 0x0000000000037919 */ /* 0x000e2e0000002100 */
[----:B------:R-:W0:Y:S01]  /*0020*/  LDC R8, c[0x0][0x360] ;  /* 0x0000d800ff087b82 */ /* 0x000e220000000800 */
[----:B------:R-:W1:Y:S01]  /*0030*/  LDCU.64 UR8, c[0x0][0x390] ;  /* 0x00007200ff0877ac */ /* 0x000e620008000a00 */
[----:B------:R-:W-:Y:S01]  /*0040*/  BSSY.RECONVERGENT B0, `(.L_x_0) ;  /* 0x0000017000007945 */ /* 0x000fe20003800200 */
[----:B------:R-:W0:Y:S01]  /*0050*/  S2R R0, SR_CTAID.X ;  /* 0x0000000000007919 */ /* 0x000e220000002500 */
[----:B------:R-:W-:Y:S01]  /*0060*/  IMAD.MOV.U32 R6, RZ, RZ, RZ ;  /* 0x000000ffff067224 */ /* 0x000fe200078e00ff */
[----:B------:R-:W2:Y:S01]  /*0070*/  LDCU.64 UR6, c[0x0][0x358] ;  /* 0x00006b00ff0677ac */ /* 0x000ea20008000a00 */
[----:B------:R-:W3:Y:S01]  /*0080*/  LDCU.64 UR10, c[0x0][0x388] ;  /* 0x00007100ff0a77ac */ /* 0x000ee20008000a00 */
[----:B0-----:R-:W-:-:S05]  /*0090*/  IMAD R2, R0, R8, R3 ;  /* 0x0000000800027224 */ /* 0x001fca00078e0203 */
[----:B-1----:R-:W-:-:S04]  /*00a0*/  ISETP.GE.U32.AND P0, PT, R2, UR8, PT ;  /* 0x0000000802007c0c */ /* 0x002fc8000bf06070 */
[----:B------:R-:W-:-:S13]  /*00b0*/  ISETP.GE.U32.AND.EX P0, PT, RZ, UR9, PT, P0 ;  /* 0x00000009ff007c0c */ /* 0x000fda000bf06100 */
[----:B--23--:R-:W-:Y:S05]  /*00c0*/  @P0 BRA `(.L_x_1) ;  /* 0x0000000000380947 */ /* 0x00cfea0003800000 */
[----:B------:R-:W0:Y:S01]  /*00d0*/  LDCU UR4, c[0x0][0x370] ;  /* 0x00006e00ff0477ac */ /* 0x000e220008000800 */
[----:B------:R-:W-:Y:S02]  /*00e0*/  IMAD.MOV.U32 R7, RZ, RZ, R2 ;  /* 0x000000ffff077224 */ /* 0x000fe400078e0002 */
[----:B------:R-:W-:Y:S02]  /*00f0*/  IMAD.MOV.U32 R10, RZ, RZ, RZ ;  /* 0x000000ffff0a7224 */ /* 0x000fe400078e00ff */
[----:B------:R-:W-:Y:S02]  /*0100*/  IMAD.MOV.U32 R6, RZ, RZ, RZ ;  /* 0x000000ffff067224 */ /* 0x000fe400078e00ff */
[----:B0-----:R-:W-:-:S07]  /*0110*/  IMAD R2, R8, UR4, RZ ;  /* 0x0000000408027c24 */ /* 0x001fce000f8e02ff */
.L_x_2:
[----:B------:R-:W-:-:S04]  /*0120*/  LEA R4, P0, R7, UR10, 0x2 ;  /* 0x0000000a07047c11 */ /* 0x000fc8000f8010ff */
[----:B------:R-:W-:-:S06]  /*0130*/  LEA.HI.X R5, R7, UR11, R10, 0x2, P0 ;  /* 0x0000000b07057c11 */ /* 0x000fcc00080f140a */
[----:B------:R-:W2:Y:S01]  /*0140*/  LDG.E R5, desc[UR6][R4.64] ;  /* 0x0000000604057981 */ /* 0x000ea2000c1e1900 */
[----:B------:R-:W-:-:S05]  /*0150*/  IADD3 R7, P0, PT, R2, R7, RZ ;  /* 0x0000000702077210 */ /* 0x000fca0007f1e0ff */
[----:B------:R-:W-:Y:S01]  /*0160*/  IMAD.X R10, RZ, RZ, R10, P0 ;  /* 0x000000ffff0a7224 */ /* 0x000fe200000e060a */
[----:B------:R-:W-:-:S04]  /*0170*/  ISETP.GE.U32.AND P0, PT, R7, UR8, PT ;  /* 0x0000000807007c0c */ /* 0x000fc8000bf06070 */
[----:B------:R-:W-:Y:S02]  /*0180*/  ISETP.GE.U32.AND.EX P0, PT, R10, UR9, PT, P0 ;  /* 0x000000090a007c0c */ /* 0x000fe4000bf06100 */
[----:B--2---:R-:W-:-:S11]  /*0190*/  IADD3 R6, PT, PT, R5, R6, RZ ;  /* 0x0000000605067210 */ /* 0x004fd60007ffe0ff */
[----:B------:R-:W-:Y:S05]  /*01a0*/  @!P0 BRA `(.L_x_2) ;  /* 0xfffffffc00dc8947 */ /* 0x000fea000383ffff */
.L_x_1:
[----:B------:R-:W-:Y:S05]  /*01b0*/  BSYNC.RECONVERGENT B0 ;  /* 0x0000000000007941 */ /* 0x000fea0003800200 */
.L_x_0:
[----:B------:R-:W0:Y:S01]  /*01c0*/  S2UR UR5, SR_CgaCtaId ;  /* 0x00000000000579c3 */ /* 0x000e220000008800 */
[----:B------:R-:W-:Y:S01]  /*01d0*/  UMOV UR4, 0x400 ;  /* 0x0000040000047882 */ /* 0x000fe20000000000 */
[----:B------:R-:W-:Y:S02]  /*01e0*/  ISETP.GE.U32.AND P1, PT, R8, 0x42, PT ;  /* 0x000000420800780c */ /* 0x000fe40003f26070 */
[----:B------:R-:W-:Y:S01]  /*01f0*/  ISETP.GT.U32.AND P0, PT, R3, 0x1f, PT ;  /* 0x0000001f0300780c */ /* 0x000fe20003f04070 */
[----:B0-----:R-:W-:-:S06]  /*0200*/  ULEA UR4, UR5, UR4, 0x18 ;  /* 0x0000000405047291 */ /* 0x001fcc000f8ec0ff */
[----:B------:R-:W-:-:S05]  /*0210*/  LEA R5, R3, UR4, 0x2 ;  /* 0x0000000403057c11 */ /* 0x000fca000f8e10ff */
[----:B------:R0:W-:Y:S01]  /*0220*/  STS [R5], R6 ;  /* 0x0000000605007388 */ /* 0x0001e20000000800 */
[----:B------:R-:W-:Y:S06]  /*0230*/  BAR.SYNC.DEFER_BLOCKING 0x0 ;  /* 0x0000000000007b1d */ /* 0x000fec0000010000 */
[----:B------:R-:W-:Y:S05]  /*0240*/  @!P1 BRA `(.L_x_3) ;  /* 0x0000000000309947 */ /* 0x000fea0003800000 */
[----:B------:R-:W-:-:S07]  /*0250*/  IMAD.MOV.U32 R2, RZ, RZ, R8 ;  /* 0x000000ffff027224 */ /* 0x000fce00078e0008 */
.L_x_4:
[----:B------:R-:W-:-:S04]  /*0260*/  SHF.R.U32.HI R10, RZ, 0x1, R2 ;  /* 0x00000001ff0a7819 */ /* 0x000fc80000011602 */
[----:B------:R-:W-:-:S13]  /*0270*/  ISETP.GE.U32.AND P1, PT, R3, R10, PT ;  /* 0x0000000a0300720c */ /* 0x000fda0003f26070 */
[----:B------:R-:W-:Y:S01]  /*0280*/  @!P1 IMAD R4, R10, 0x4, R5 ;  /* 0x000000040a049824 */ /* 0x000fe200078e0205 */
[----:B------:R-:W-:Y:S05]  /*0290*/  @!P1 LDS R7, [R5] ;  /* 0x0000000005079984 */ /* 0x000fea0000000800 */
[----:B------:R-:W0:Y:S02]  /*02a0*/  @!P1 LDS R4, [R4] ;  /* 0x0000000004049984 */ /* 0x000e240000000800 */
[----:B0-----:R-:W-:-:S05]  /*02b0*/  @!P1 IMAD.IADD R6, R4, 0x1, R7 ;  /* 0x0000000104069824 */ /* 0x001fca00078e0207 */
[----:B------:R1:W-:Y:S01]  /*02c0*/  @!P1 STS [R5], R6 ;  /* 0x0000000605009388 */ /* 0x0003e20000000800 */
[----:B------:R-:W-:Y:S01]  /*02d0*/  BAR.SYNC.DEFER_BLOCKING 0x0 ;  /* 0x0000000000007b1d */ /* 0x000fe20000010000 */
[----:B------:R-:W-:Y:S02]  /*02e0*/  ISETP.GT.U32.AND P1, PT, R2, 0x83, PT ;  /* 0x000000830200780c */ /* 0x000fe40003f24070 */
[----:B------:R-:W-:-:S11]  /*02f0*/  MOV R2, R10 ;  /* 0x0000000a00027202 */ /* 0x000fd60000000f00 */
[----:B-1----:R-:W-:Y:S05]  /*0300*/  @P1 BRA `(.L_x_4) ;  /* 0xfffffffc00d41947 */ /* 0x002fea000383ffff */
.L_x_3:
[----:B------:R-:W-:Y:S05]  /*0310*/  @P0 EXIT ;  /* 0x000000000000094d */ /* 0x000fea0003800000 */
[----:B------:R-:W-:-:S13]  /*0320*/  ISETP.GE.U32.AND P0, PT, R8, 0x21, PT ;  /* 0x000000210800780c */ /* 0x000fda0003f06070 */
[----:B------:R-:W-:Y:S04]  /*0330*/  @P0 LDS R2, [R5+0x80] ;  /* 0x0000800005020984 */ /* 0x000fe80000000800 */
[----:B------:R-:W1:Y:S02]  /*0340*/  @P0 LDS R7, [R5] ;  /* 0x0000000005070984 */ /* 0x000e640000000800 */
[----:B-1----:R-:W-:-:S05]  /*0350*/  @P0 IMAD.IADD R2, R2, 0x1, R7 ;  /* 0x0000000102020824 */ /* 0x002fca00078e0207 */
[----:B------:R-:W-:Y:S01]  /*0360*/  @P0 STS [R5], R2 ;  /* 0x0000000205000388 */ /* 0x000fe20000000800 */
[----:B------:R-:W-:-:S03]  /*0370*/  ISETP.NE.AND P0, PT, R3, RZ, PT ;  /* 0x000000ff0300720c */ /* 0x000fc60003f05270 */
[----:B------:R-:W-:Y:S04]  /*0380*/  LDS R4, [R5+0x40] ;  /* 0x0000400005047984 */ /* 0x000fe80000000800 */
[----:B------:R-:W1:Y:S02]  /*0390*/  LDS R7, [R5] ;  /* 0x0000000005077984 */ /* 0x000e640000000800 */
[----:B-1----:R-:W-:-:S05]  /*03a0*/  IMAD.IADD R4, R4, 0x1, R7 ;  /* 0x0000000104047824 */ /* 0x002fca00078e0207 */
[----:B------:R-:W-:Y:S04]  /*03b0*/  STS [R5], R4 ;  /* 0x0000000405007388 */ /* 0x000fe80000000800 */
[----:B0-----:R-:W-:Y:S04]  /*03c0*/  LDS R6, [R5+0x20] ;  /* 0x0000200005067984 */ /* 0x001fe80000000800 */
[----:B------:R-:W0:Y:S02]  /*03d0*/  LDS R7, [R5] ;  /* 0x0000000005077984 */ /* 0x000e240000000800 */
[----:B0-----:R-:W-:-:S05]  /*03e0*/  IMAD.IADD R6, R6, 0x1, R7 ;  /* 0x0000000106067824 */ /* 0x001fca00078e0207 */
[----:B------:R-:W-:Y:S04]  /*03f0*/  STS [R5], R6 ;  /* 0x0000000605007388 */ /* 0x000fe80000000800 */
[----:B------:R-:W-:Y:S04]  /*0400*/  LDS R7, [R5+0x10] ;  /* 0x0000100005077984 */ /* 0x000fe80000000800 */
[----:B------:R-:W0:Y:S02]  /*0410*/  LDS R8, [R5] ;  /* 0x0000000005087984 */ /* 0x000e240000000800 */
[----:B0-----:R-:W-:-:S05]  /*0420*/  IADD3 R8, PT, PT, R7, R8, RZ ;  /* 0x0000000807087210 */ /* 0x001fca0007ffe0ff */
[----:B------:R-:W-:Y:S04]  /*0430*/  STS [R5], R8 ;  /* 0x0000000805007388 */ /* 0x000fe80000000800 */
[----:B------:R-:W-:Y:S04]  /*0440*/  LDS R2, [R5+0x8] ;  /* 0x0000080005027984 */ /* 0x000fe80000000800 */
[----:B------:R-:W0:Y:S02]  /*0450*/  LDS R7, [R5] ;  /* 0x0000000005077984 */ /* 0x000e240000000800 */
[----:B0-----:R-:W-:-:S05]  /*0460*/  IMAD.IADD R2, R2, 0x1, R7 ;  /* 0x0000000102027824 */ /* 0x001fca00078e0207 */
[----:B------:R-:W-:Y:S04]  /*0470*/  STS [R5], R2 ;  /* 0x0000000205007388 */ /* 0x000fe80000000800 */
[----:B------:R-:W-:Y:S04]  /*0480*/  LDS R4, [R5+0x4] ;  /* 0x0000040005047984 */ /* 0x000fe80000000800 */
[----:B------:R-:W0:Y:S02]  /*0490*/  LDS R7, [R5] ;  /* 0x0000000005077984 */ /* 0x000e240000000800 */
[----:B0-----:R-:W-:-:S05]  /*04a0*/  IMAD.IADD R4, R4, 0x1, R7 ;  /* 0x0000000104047824 */ /* 0x001fca00078e0207 */
[----:B------:R0:W-:Y:S01]  /*04b0*/  STS [R5], R4 ;  /* 0x0000000405007388 */ /* 0x0001e20000000800 */
[----:B------:R-:W-:Y:S05]  /*04c0*/  @P0 EXIT ;  /* 0x000000000000094d */ /* 0x000fea0003800000 */
[----:B------:R-:W1:Y:S01]  /*04d0*/  S2UR UR5, SR_CgaCtaId ;  /* 0x00000000000579c3 */ /* 0x000e620000008800 */
[----:B------:R-:W-:-:S07]  /*04e0*/  UMOV UR4, 0x400 ;  /* 0x0000040000047882 */ /* 0x000fce0000000000 */
[----:B------:R-:W2:Y:S01]  /*04f0*/  LDC.64 R2, c[0x0][0x380] ;  /* 0x0000e000ff027b82 */ /* 0x000ea20000000a00 */
[----:B-1----:R-:W-:Y:S01]  /*0500*/  ULEA UR4, UR5, UR4, 0x18 ;  /* 0x0000000405047291 */ /* 0x002fe2000f8ec0ff */
[----:B--2---:R-:W-:-:S08]  /*0510*/  IMAD.WIDE.U32 R2, R0, 0x4, R2 ;  /* 0x0000000400027825 */ /* 0x004fd000078e0002 */
[----:B0-----:R-:W0:Y:S04]  /*0520*/  LDS R5, [UR4] ;  /* 0x00000004ff057984 */ /* 0x001e280008000800 */
[----:B0-----:R-:W-:Y:S01]  /*0530*/  STG.E desc[UR6][R2.64], R5 ;  /* 0x0000000502007986 */ /* 0x001fe2000c101906 */
[----:B------:R-:W-:Y:S05]  /*0540*/  EXIT ;  /* 0x000000000000794d */ /* 0x000fea0003800000 */
.L_x_5:
[----:B------:R-:W-:-:S00]  /*0550*/  BRA `(.L_x_5) ;  /* 0xfffffffc00fc7947 */ /* 0x000fc0000383ffff */
[----:B------:R-:W-:-:S00]  /*0560*/  NOP ;  /* 0x0000000000007918 */ /* 0x000fc00000000000 */
        /* <DEDUP_REMOVED lines=9> */
.L_x_6:


//--------------------- .nv.shared._Z17Reduction2_kernelPiPKim --------------------------
	.section	.nv.shared._Z17Reduction2_kernelPiPKim,"aw",@nobits
	.sectionflags	@""
	.align	16
	.zero		1024


//--------------------- .nv.shared.reserved.0     --------------------------
	.section	.nv.shared.reserved.0,"aw",@nobits
	.weak		__nv_reservedSMEM_offset_0_alias
	.size		__nv_reservedSMEM_offset_0_alias, 0, 64
	.other		__nv_reservedSMEM_offset_0_alias,@"STO_CUDA_RESERVED_SHARED STV_DEFAULT"
__nv_reservedSMEM_offset_0_alias:
	.zero		0
	.zero		64


//--------------------- .nv.constant0._Z17Reduction2_kernelPiPKim --------------------------
	.section	.nv.constant0._Z17Reduction2_kernelPiPKim,"a",@progbits
	.sectionflags	@""
	.align	4
.nv.constant0._Z17Reduction2_kernelPiPKim:
	.zero		920


//--------------------- SYMBOLS --------------------------

	.type		.nv.reservedSmem.offset0,@object
	.size		.nv.reservedSmem.offset0,0x4
	.type		.nv.reservedSmem.cap,@object
	.size		.nv.reservedSmem.cap,0x4
